//
// Generated by NVIDIA NVVM Compiler
//
// Compiler Build ID: CL-36424714
// Cuda compilation tools, release 13.0, V13.0.88
// Based on NVVM 20.0.0
//

.version 9.0
.target sm_100
.address_size 64

	// .globl	_Z12ddiv_examplePd

.visible .entry _Z12ddiv_examplePd(
	.param .u64 .ptr .align 1 _Z12ddiv_examplePd_param_0
)
{
	.reg .b64 	%rd<4>;
	.reg .b64 	%fd<6>;

	ld.param.u64 	%rd1, [_Z12ddiv_examplePd_param_0];
	cvta.to.global.u64 	%rd2, %rd1;
	mov.b64 	%rd3, 4148021281186947671;
	st.global.u64 	[%rd2], %rd3;
	mov.f64 	%fd1, 0d464E99A34009186F;
	mov.f64 	%fd2, 0d3FF0000000000000;
	div.rm.f64 	%fd3, %fd2, %fd1;
	st.global.f64 	[%rd2+8], %fd3;
	div.rp.f64 	%fd4, %fd2, %fd1;
	st.global.f64 	[%rd2+16], %fd4;
	div.rz.f64 	%fd5, %fd2, %fd1;
	st.global.f64 	[%rd2+24], %fd5;
	ret;

}


// ===== COMPILED SASS (sm_100) =====

	.target	sm_100

	.elftype	@"ET_EXEC"


//--------------------- .note.nv.tkinfo           --------------------------
	.section	.note.nv.tkinfo,"",@"SHT_NOTE"
	.sectionflags	@"SHF_NOTE_NV_TKINFO"
	.tkinfo
        /*0018*/ 	.word	0x00000002
        /*0030*/ 	.string	""
        /*0030*/ 	.string	"ptxas"
        /*0030*/ 	.string	"Cuda compilation tools, release 13.0, V13.0.88"
        /*0030*/ 	.string	"Build cuda_13.0.r13.0/compiler.36424714_0"
        /*0030*/ 	.string	"-arch sm_100 -m 64 "



//--------------------- .note.nv.cuinfo           --------------------------
	.section	.note.nv.cuinfo,"",@"SHT_NOTE"
	.sectionflags	@"SHF_NOTE_NV_CUINFO"
        /*0018*/ 	.short	0x0002
        /*001a*/ 	.short	0x0064
        /*001c*/ 	.short	0x0082
	.zero		2


//--------------------- .nv.info                  --------------------------
	.section	.nv.info,"",@"SHT_CUDA_INFO"
	.align	4


	//----- nvinfo : EIATTR_REGCOUNT
	.align		4
        /*0000*/ 	.byte	0x04, 0x2f
        /*0002*/ 	.short	(.L_1 - .L_0)
	.align		4
.L_0:
        /*0004*/ 	.word	index@(_Z12ddiv_examplePd)
        /*0008*/ 	.word	0x0000000e


	//----- nvinfo : EIATTR_FRAME_SIZE
	.align		4
.L_1:
        /*000c*/ 	.byte	0x04, 0x11
        /*000e*/ 	.short	(.L_3 - .L_2)
	.align		4
.L_2:
        /*0010*/ 	.word	index@($__internal_2_$__cuda_sm20_div_rz_f64_v2)
        /*0014*/ 	.word	0x00000000


	//----- nvinfo : EIATTR_FRAME_SIZE
	.align		4
.L_3:
        /*0018*/ 	.byte	0x04, 0x11
        /*001a*/ 	.short	(.L_5 - .L_4)
	.align		4
.L_4:
        /*001c*/ 	.word	index@($__internal_1_$__cuda_sm20_div_ru_f64_v2)
        /*0020*/ 	.word	0x00000000


	//----- nvinfo : EIATTR_FRAME_SIZE
	.align		4
.L_5:
        /*0024*/ 	.byte	0x04, 0x11
        /*0026*/ 	.short	(.L_7 - .L_6)
	.align		4
.L_6:
        /*0028*/ 	.word	index@($__internal_0_$__cuda_sm20_div_rd_f64_v2)
        /*002c*/ 	.word	0x00000000


	//----- nvinfo : EIATTR_FRAME_SIZE
	.align		4
.L_7:
        /*0030*/ 	.byte	0x04, 0x11
        /*0032*/ 	.short	(.L_9 - .L_8)
	.align		4
.L_8:
        /*0034*/ 	.word	index@(_Z12ddiv_examplePd)
        /*0038*/ 	.word	0x00000000


	//----- nvinfo : EIATTR_MIN_STACK_SIZE
	.align		4
.L_9:
        /*003c*/ 	.byte	0x04, 0x12
        /*003e*/ 	.short	(.L_11 - .L_10)
	.align		4
.L_10:
        /*0040*/ 	.word	index@(_Z12ddiv_examplePd)
        /*0044*/ 	.word	0x00000000
.L_11:


//--------------------- .nv.compat                --------------------------
	.section	.nv.compat,"",@"SHT_CUDA_COMPAT_INFO"
	.align	4
        /*0000*/ 	.byte	0x02, 0x09, 0x00, 0x00, 0x02, 0x02, 0x01, 0x00, 0x02, 0x05, 0x05, 0x00, 0x03, 0x07, 0x01, 0x01
        /*0010*/ 	.byte	0x02, 0x03, 0x00, 0x00, 0x02, 0x06, 0x01, 0x00, 0x04, 0x0b, 0x08, 0x00, 0x01, 0x00, 0x00, 0x00
        /*0020*/ 	.byte	0x00, 0x00, 0x00, 0x00


//--------------------- .nv.info._Z12ddiv_examplePd --------------------------
	.section	.nv.info._Z12ddiv_examplePd,"",@"SHT_CUDA_INFO"
	.sectionflags	@""
	.align	4


	//----- nvinfo : EIATTR_CUDA_API_VERSION
	.align		4
        /*0000*/ 	.byte	0x04, 0x37
        /*0002*/ 	.short	(.L_13 - .L_12)
.L_12:
        /*0004*/ 	.word	0x00000082


	//----- nvinfo : EIATTR_KPARAM_INFO
	.align		4
.L_13:
        /*0008*/ 	.byte	0x04, 0x17
        /*000a*/ 	.short	(.L_15 - .L_14)
.L_14:
        /*000c*/ 	.word	0x00000000
        /*0010*/ 	.short	0x0000
        /*0012*/ 	.short	0x0000
        /*0014*/ 	.byte	0x00, 0xf5, 0x21, 0x00


	//----- nvinfo : EIATTR_SPARSE_MMA_MASK
	.align		4
.L_15:
        /*0018*/ 	.byte	0x03, 0x50
        /*001a*/ 	.short	0x0000


	//----- nvinfo : EIATTR_MAXREG_COUNT
	.align		4
        /*001c*/ 	.byte	0x03, 0x1b
        /*001e*/ 	.short	0x00ff


	//----- nvinfo : EIATTR_MERCURY_ISA_VERSION
	.align		4
        /*0020*/ 	.byte	0x03, 0x5f
        /*0022*/ 	.short	0x0101


	//----- nvinfo : EIATTR_VRC_CTA_INIT_COUNT
	.align		4
        /*0024*/ 	.byte	0x02, 0x4a
	.zero		1
	.zero		1


	//----- nvinfo : EIATTR_EXIT_INSTR_OFFSETS
	.align		4
        /*0028*/ 	.byte	0x04, 0x1c
        /*002a*/ 	.short	(.L_17 - .L_16)


	//   ....[0]....
.L_16:
        /*002c*/ 	.word	0x00000180


	//----- nvinfo : EIATTR_CRS_STACK_SIZE
	.align		4
.L_17:
        /*0030*/ 	.byte	0x04, 0x1e
        /*0032*/ 	.short	(.L_19 - .L_18)
.L_18:
        /*0034*/ 	.word	0x00000000


	//----- nvinfo : EIATTR_CBANK_PARAM_SIZE
	.align		4
.L_19:
        /*0038*/ 	.byte	0x03, 0x19
        /*003a*/ 	.short	0x0008


	//----- nvinfo : EIATTR_PARAM_CBANK
	.align		4
        /*003c*/ 	.byte	0x04, 0x0a
        /*003e*/ 	.short	(.L_21 - .L_20)
	.align		4
.L_20:
        /*0040*/ 	.word	index@(.nv.constant0._Z12ddiv_examplePd)
        /*0044*/ 	.short	0x0380
        /*0046*/ 	.short	0x0008


	//----- nvinfo : EIATTR_SW_WAR
	.align		4
.L_21:
        /*0048*/ 	.byte	0x04, 0x36
        /*004a*/ 	.short	(.L_23 - .L_22)
.L_22:
        /*004c*/ 	.word	0x00000008
.L_23:


//--------------------- .nv.callgraph             --------------------------
	.section	.nv.callgraph,"",@"SHT_CUDA_CALLGRAPH"
	.align	4
	.sectionentsize	8
	.align		4
        /*0000*/ 	.word	0x00000000
	.align		4
        /*0004*/ 	.word	0xffffffff
	.align		4
        /*0008*/ 	.word	0x00000000
	.align		4
        /*000c*/ 	.word	0xfffffffe
	.align		4
        /*0010*/ 	.word	0x00000000
	.align		4
        /*0014*/ 	.word	0xfffffffd
	.align		4
        /*0018*/ 	.word	0x00000000
	.align		4
        /*001c*/ 	.word	0xfffffffc


//--------------------- .text._Z12ddiv_examplePd  --------------------------
	.section	.text._Z12ddiv_examplePd,"ax",@progbits
	.align	128
        .global         _Z12ddiv_examplePd
        .type           _Z12ddiv_examplePd,@function
        .size           _Z12ddiv_examplePd,(.L_x_9 - _Z12ddiv_examplePd)
        .other          _Z12ddiv_examplePd,@"STO_CUDA_ENTRY STV_DEFAULT"
_Z12ddiv_examplePd:
.text._Z12ddiv_examplePd:
[----:B------:R-:W-:Y:S08]  /*0000*/  LDC R1, c[0x0][0x37c] ;  /* 0x0000df00ff017b82 */ /* 0x000ff00000000800 */
[----:B------:R-:W0:Y:S01]  /*0010*/  LDC.64 R2, c[0x0][0x380] ;  /* 0x0000e000ff027b82 */ /* 0x000e220000000a00 */
[----:B------:R-:W0:Y:S01]  /*0020*/  LDCU.64 UR4, c[0x0][0x358] ;  /* 0x00006b00ff0477ac */ /* 0x000e220008000a00 */
[----:B------:R-:W-:Y:S01]  /*0030*/  IMAD.MOV.U32 R4, RZ, RZ, -0x36175da9 ;  /* 0xc9e8a257ff047424 */ /* 0x000fe200078e00ff */
[----:B------:R-:W-:Y:S01]  /*0040*/  MOV R0, 0x80 ;  /* 0x0000008000007802 */ /* 0x000fe20000000f00 */
[----:B------:R-:W-:-:S05]  /*0050*/  IMAD.MOV.U32 R5, RZ, RZ, 0x3990bb60 ;  /* 0x3990bb60ff057424 */ /* 0x000fca00078e00ff */
[----:B0-----:R0:W-:Y:S02]  /*0060*/  STG.E.64 desc[UR4][R2.64], R4 ;  /* 0x0000000402007986 */ /* 0x0011e4000c101b04 */
[----:B0-----:R-:W-:Y:S05]  /*0070*/  CALL.REL.NOINC `($__internal_0_$__cuda_sm20_div_rd_f64_v2) ;  /* 0x0000000000447944 */ /* 0x001fea0003c00000 */
[----:B------:R-:W0:Y:S01]  /*0080*/  LDC.64 R4, c[0x0][0x380] ;  /* 0x0000e000ff047b82 */ /* 0x000e220000000a00 */
[----:B------:R-:W-:Y:S01]  /*0090*/  IMAD.MOV.U32 R2, RZ, RZ, R6 ;  /* 0x000000ffff027224 */ /* 0x000fe200078e0006 */
[----:B------:R-:W-:Y:S02]  /*00a0*/  MOV R3, R7 ;  /* 0x0000000700037202 */ /* 0x000fe40000000f00 */
[----:B------:R-:W-:-:S03]  /*00b0*/  MOV R0, 0xe0 ;  /* 0x000000e000007802 */ /* 0x000fc60000000f00 */
[----:B0-----:R0:W-:Y:S04]  /*00c0*/  STG.E.64 desc[UR4][R4.64+0x8], R2 ;  /* 0x0000080204007986 */ /* 0x0011e8000c101b04 */
[----:B0-----:R-:W-:Y:S05]  /*00d0*/  CALL.REL.NOINC `($__internal_1_$__cuda_sm20_div_ru_f64_v2) ;  /* 0x0000000000e07944 */ /* 0x001fea0003c00000 */
[----:B------:R-:W0:Y:S01]  /*00e0*/  LDC.64 R4, c[0x0][0x380] ;  /* 0x0000e000ff047b82 */ /* 0x000e220000000a00 */
[----:B------:R-:W-:Y:S01]  /*00f0*/  IMAD.MOV.U32 R2, RZ, RZ, R6 ;  /* 0x000000ffff027224 */ /* 0x000fe200078e0006 */
[----:B------:R-:W-:Y:S01]  /*0100*/  MOV R0, 0x140 ;  /* 0x0000014000007802 */ /* 0x000fe20000000f00 */
[----:B------:R-:W-:-:S05]  /*0110*/  IMAD.MOV.U32 R3, RZ, RZ, R7 ;  /* 0x000000ffff037224 */ /* 0x000fca00078e0007 */
[----:B0-----:R0:W-:Y:S02]  /*0120*/  STG.E.64 desc[UR4][R4.64+0x10], R2 ;  /* 0x0000100204007986 */ /* 0x0011e4000c101b04 */
[----:B0-----:R-:W-:Y:S05]  /*0130*/  CALL.REL.NOINC `($__internal_2_$__cuda_sm20_div_rz_f64_v2) ;  /* 0x00000004007c7944 */ /* 0x001fea0003c00000 */
[----:B------:R-:W0:Y:S01]  /*0140*/  LDC.64 R4, c[0x0][0x380] ;  /* 0x0000e000ff047b82 */ /* 0x000e220000000a00 */
[----:B------:R-:W-:Y:S01]  /*0150*/  IMAD.MOV.U32 R2, RZ, RZ, R6 ;  /* 0x000000ffff027224 */ /* 0x000fe200078e0006 */
[----:B------:R-:W-:-:S05]  /*0160*/  MOV R3, R7 ;  /* 0x0000000700037202 */ /* 0x000fca0000000f00 */
[----:B0-----:R-:W-:Y:S01]  /*0170*/  STG.E.64 desc[UR4][R4.64+0x18], R2 ;  /* 0x0000180204007986 */ /* 0x001fe2000c101b04 */
[----:B------:R-:W-:Y:S05]  /*0180*/  EXIT ;  /* 0x000000000000794d */ /* 0x000fea0003800000 */
        .weak           $__internal_0_$__cuda_sm20_div_rd_f64_v2
        .type           $__internal_0_$__cuda_sm20_div_rd_f64_v2,@function
        .size           $__internal_0_$__cuda_sm20_div_rd_f64_v2,($__internal_1_$__cuda_sm20_div_ru_f64_v2 - $__internal_0_$__cuda_sm20_div_rd_f64_v2)
$__internal_0_$__cuda_sm20_div_rd_f64_v2:
[----:B------:R-:W-:Y:S02]  /*0190*/  IMAD.MOV.U32 R4, RZ, RZ, 0x3ff00000 ;  /* 0x3ff00000ff047424 */ /* 0x000fe400078e00ff */
[----:B------:R-:W-:Y:S02]  /*01a0*/  IMAD.MOV.U32 R5, RZ, RZ, 0x46400000 ;  /* 0x46400000ff057424 */ /* 0x000fe400078e00ff */
[----:B------:R-:W-:-:S03]  /*01b0*/  VIADD R2, R4, 0xffffffff ;  /* 0xffffffff04027836 */ /* 0x000fc60000000000 */
[----:B------:R-:W-:Y:S02]  /*01c0*/  IADD3 R3, PT, PT, R5, -0x1, RZ ;  /* 0xffffffff05037810 */ /* 0x000fe40007ffe0ff */
[----:B------:R-:W-:-:S04]  /*01d0*/  ISETP.GT.U32.AND P0, PT, R2, 0x7feffffe, PT ;  /* 0x7feffffe0200780c */ /* 0x000fc80003f04070 */
[----:B------:R-:W-:-:S13]  /*01e0*/  ISETP.GT.U32.OR P0, PT, R3, 0x7feffffe, P0 ;  /* 0x7feffffe0300780c */ /* 0x000fda0000704470 */
[----:B------:R-:W-:Y:S05]  /*01f0*/  @P0 BRA `(.L_x_0) ;  /* 0x0000000000600947 */ /* 0x000fea0003800000 */
[----:B------:R-:W-:Y:S01]  /*0200*/  IMAD.MOV.U32 R9, RZ, RZ, 0x3ffe99a3 ;  /* 0x3ffe99a3ff097424 */ /* 0x000fe200078e00ff */
[----:B------:R-:W-:Y:S01]  /*0210*/  UMOV UR6, 0x0 ;  /* 0x0000000000067882 */ /* 0x000fe20000000000 */
[----:B------:R-:W-:Y:S01]  /*0220*/  IMAD.MOV.U32 R8, RZ, RZ, 0x4009186f ;  /* 0x4009186fff087424 */ /* 0x000fe200078e00ff */
[----:B------:R-:W-:Y:S01]  /*0230*/  UMOV UR7, 0x1ca00000 ;  /* 0x1ca0000000077882 */ /* 0x000fe20000000000 */
[----:B------:R-:W0:Y:S01]  /*0240*/  MUFU.RCP64H R3, R9 ;  /* 0x0000000900037308 */ /* 0x000e220000001800 */
[----:B------:R-:W-:Y:S01]  /*0250*/  IMAD.MOV.U32 R2, RZ, RZ, 0x1 ;  /* 0x00000001ff027424 */ /* 0x000fe200078e00ff */
[----:B------:R-:W-:Y:S01]  /*0260*/  MOV R10, 0x3ff00000 ;  /* 0x3ff00000000a7802 */ /* 0x000fe20000000f00 */
[----:B------:R-:W-:-:S04]  /*0270*/  IMAD.MOV.U32 R11, RZ, RZ, 0x46400000 ;  /* 0x46400000ff0b7424 */ /* 0x000fc800078e00ff */
[----:B0-----:R-:W-:-:S08]  /*0280*/  DFMA R4, R2, -R8, 1 ;  /* 0x3ff000000204742b */ /* 0x001fd00000000808 */
[----:B------:R-:W-:-:S08]  /*0290*/  DFMA R4, R4, R4, R4 ;  /* 0x000000040404722b */ /* 0x000fd00000000004 */
[----:B------:R-:W-:-:S08]  /*02a0*/  DFMA R4, R2, R4, R2 ;  /* 0x000000040204722b */ /* 0x000fd00000000002 */
[----:B------:R-:W-:-:S08]  /*02b0*/  DFMA R2, R4, -R8, 1 ;  /* 0x3ff000000402742b */ /* 0x000fd00000000808 */
[----:B------:R-:W-:-:S08]  /*02c0*/  DFMA R2, R4, R2, R4 ;  /* 0x000000020402722b */ /* 0x000fd00000000004 */
[----:B------:R-:W-:-:S08]  /*02d0*/  DMUL R4, R2, UR6 ;  /* 0x0000000602047c28 */ /* 0x000fd00008000000 */
[----:B------:R-:W-:-:S08]  /*02e0*/  DFMA R6, R4, -R8, UR6 ;  /* 0x0000000604067e2b */ /* 0x000fd00008000808 */
[----:B------:R-:W-:-:S08]  /*02f0*/  DFMA R6, R2, R6, R4 ;  /* 0x000000060206722b */ /* 0x000fd00000000004 */
[----:B------:R-:W-:Y:S01]  /*0300*/  DFMA.RM R4, R6, -R8, UR6 ;  /* 0x0000000606047e2b */ /* 0x000fe20008004808 */
[----:B------:R-:W-:-:S04]  /*0310*/  VIADDMNMX R8, R10, -R11, 0xb9600000, !PT ;  /* 0xb96000000a087446 */ /* 0x000fc8000780090b */
[----:B------:R-:W-:-:S03]  /*0320*/  VIMNMX R8, PT, PT, R8, 0x46a00000, PT ;  /* 0x46a0000008087848 */ /* 0x000fc60003fe0100 */
[----:B------:R-:W-:Y:S01]  /*0330*/  DFMA.RM R4, R2, R4, R6 ;  /* 0x000000040204722b */ /* 0x000fe20000004006 */
[----:B------:R-:W-:Y:S01]  /*0340*/  MOV R2, RZ ;  /* 0x000000ff00027202 */ /* 0x000fe20000000f00 */
[----:B------:R-:W-:-:S06]  /*0350*/  VIADD R3, R8, 0x63400000 ;  /* 0x6340000008037836 */ /* 0x000fcc0000000000 */
[----:B------:R-:W-:Y:S01]  /*0360*/  DMUL.RM R2, R2, R4 ;  /* 0x0000000402027228 */ /* 0x000fe20000004000 */
[----:B------:R-:W-:Y:S10]  /*0370*/  BRA `(.L_x_1) ;  /* 0x0000000000247947 */ /* 0x000ff40003800000 */
.L_x_0:
[----:B------:R-:W-:Y:S01]  /*0380*/  ISETP.NE.AND P0, PT, R4, R5, PT ;  /* 0x000000050400720c */ /* 0x000fe20003f05270 */
[----:B------:R-:W-:Y:S02]  /*0390*/  IMAD.MOV.U32 R2, RZ, RZ, 0x0 ;  /* 0x00000000ff027424 */ /* 0x000fe400078e00ff */
[----:B------:R-:W-:-:S10]  /*03a0*/  IMAD.MOV.U32 R3, RZ, RZ, -0x80000 ;  /* 0xfff80000ff037424 */ /* 0x000fd400078e00ff */
[----:B------:R-:W-:Y:S05]  /*03b0*/  @!P0 BRA `(.L_x_1) ;  /* 0x0000000000148947 */ /* 0x000fea0003800000 */
[----:B------:R-:W-:-:S04]  /*03c0*/  ISETP.NE.AND P0, PT, R4, 0x7ff00000, PT ;  /* 0x7ff000000400780c */ /* 0x000fc80003f05270 */
[----:B------:R-:W-:-:S13]  /*03d0*/  ISETP.EQ.OR P0, PT, R5, RZ, !P0 ;  /* 0x000000ff0500720c */ /* 0x000fda0004702670 */
[----:B------:R-:W-:Y:S02]  /*03e0*/  @!P0 CS2R R2, SRZ ;  /* 0x0000000000028805 */ /* 0x000fe4000001ff00 */
[----:B------:R-:W-:Y:S01]  /*03f0*/  @P0 MOV R2, 0x0 ;  /* 0x0000000000020802 */ /* 0x000fe20000000f00 */
[----:B------:R-:W-:-:S07]  /*0400*/  @P0 IMAD.MOV.U32 R3, RZ, RZ, 0x7ff00000 ;  /* 0x7ff00000ff030424 */ /* 0x000fce00078e00ff */
.L_x_1:
[----:B------:R-:W-:Y:S01]  /*0410*/  IMAD.MOV.U32 R6, RZ, RZ, R2 ;  /* 0x000000ffff067224 */ /* 0x000fe200078e0002 */
[----:B------:R-:W-:Y:S01]  /*0420*/  MOV R7, R3 ;  /* 0x0000000300077202 */ /* 0x000fe20000000f00 */
[----:B------:R-:W-:Y:S02]  /*0430*/  IMAD.MOV.U32 R2, RZ, RZ, R0 ;  /* 0x000000ffff027224 */ /* 0x000fe400078e0000 */
[----:B------:R-:W-:-:S04]  /*0440*/  IMAD.MOV.U32 R3, RZ, RZ, 0x0 ;  /* 0x00000000ff037424 */ /* 0x000fc800078e00ff */
[----:B------:R-:W-:Y:S05]  /*0450*/  RET.REL.NODEC R2 `(_Z12ddiv_examplePd) ;  /* 0xfffffff802e87950 */ /* 0x000fea0003c3ffff */
        .weak           $__internal_1_$__cuda_sm20_div_ru_f64_v2
        .type           $__internal_1_$__cuda_sm20_div_ru_f64_v2,@function
        .size           $__internal_1_$__cuda_sm20_div_ru_f64_v2,($__internal_2_$__cuda_sm20_div_rz_f64_v2 - $__internal_1_$__cuda_sm20_div_ru_f64_v2)
$__internal_1_$__cuda_sm20_div_ru_f64_v2:
[----:B------:R-:W-:Y:S02]  /*0460*/  HFMA2 R4, -RZ, RZ, 1.984375, 0 ;  /* 0x3ff00000ff047431 */ /* 0x000fe400000001ff */
[----:B------:R-:W-:-:S05]  /*0470*/  IMAD.MOV.U32 R5, RZ, RZ, 0x46400000 ;  /* 0x46400000ff057424 */ /* 0x000fca00078e00ff */
[----:B------:R-:W-:Y:S01]  /*0480*/  IADD3 R3, PT, PT, R5, -0x1, RZ ;  /* 0xffffffff05037810 */ /* 0x000fe20007ffe0ff */
[----:B------:R-:W-:-:S05]  /*0490*/  VIADD R2, R4, 0xffffffff ;  /* 0xffffffff04027836 */ /* 0x000fca0000000000 */
[----:B------:R-:W-:-:S04]  /*04a0*/  ISETP.GT.U32.AND P0, PT, R2, 0x7feffffe, PT ;  /* 0x7feffffe0200780c */ /* 0x000fc80003f04070 */
[----:B------:R-:W-:-:S13]  /*04b0*/  ISETP.GT.U32.OR P0, PT, R3, 0x7feffffe, P0 ;  /* 0x7feffffe0300780c */ /* 0x000fda0000704470 */
[----:B------:R-:W-:Y:S05]  /*04c0*/  @P0 BRA `(.L_x_2) ;  /* 0x0000000000600947 */ /* 0x000fea0003800000 */
[----:B------:R-:W-:Y:S01]  /*04d0*/  IMAD.MOV.U32 R9, RZ, RZ, 0x3ffe99a3 ;  /* 0x3ffe99a3ff097424 */ /* 0x000fe200078e00ff */
[----:B------:R-:W-:Y:S01]  /*04e0*/  MOV R2, 0x1 ;  /* 0x0000000100027802 */ /* 0x000fe20000000f00 */
[----:B------:R-:W-:Y:S01]  /*04f0*/  IMAD.MOV.U32 R8, RZ, RZ, 0x4009186f ;  /* 0x4009186fff087424 */ /* 0x000fe200078e00ff */
[----:B------:R-:W-:Y:S01]  /*0500*/  UMOV UR6, 0x0 ;  /* 0x0000000000067882 */ /* 0x000fe20000000000 */
[----:B------:R-:W0:Y:S01]  /*0510*/  MUFU.RCP64H R3, R9 ;  /* 0x0000000900037308 */ /* 0x000e220000001800 */
[----:B------:R-:W-:Y:S01]  /*0520*/  UMOV UR7, 0x1ca00000 ;  /* 0x1ca0000000077882 */ /* 0x000fe20000000000 */
[----:B------:R-:W-:Y:S02]  /*0530*/  IMAD.MOV.U32 R10, RZ, RZ, 0x3ff00000 ;  /* 0x3ff00000ff0a7424 */ /* 0x000fe400078e00ff */
[----:B------:R-:W-:Y:S01]  /*0540*/  IMAD.MOV.U32 R11, RZ, RZ, 0x46400000 ;  /* 0x46400000ff0b7424 */ /* 0x000fe200078e00ff */
        /* <DEDUP_REMOVED lines=8> */
[----:B------:R-:W-:Y:S01]  /*05d0*/  DFMA.RP R4, R6, -R8, UR6 ;  /* 0x0000000606047e2b */ /* 0x000fe20008008808 */
[----:B------:R-:W-:-:S04]  /*05e0*/  VIADDMNMX R8, R10, -R11, 0xb9600000, !PT ;  /* 0xb96000000a087446 */ /* 0x000fc8000780090b */
[----:B------:R-:W-:-:S03]  /*05f0*/  VIMNMX R8, PT, PT, R8, 0x46a00000, PT ;  /* 0x46a0000008087848 */ /* 0x000fc60003fe0100 */
[----:B------:R-:W-:Y:S01]  /*0600*/  DFMA.RP R4, R2, R4, R6 ;  /* 0x000000040204722b */ /* 0x000fe20000008006 */
[----:B------:R-:W-:Y:S01]  /*0610*/  IADD3 R3, PT, PT, R8, 0x63400000, RZ ;  /* 0x6340000008037810 */ /* 0x000fe20007ffe0ff */
[----:B------:R-:W-:-:S06]  /*0620*/  IMAD.MOV.U32 R2, RZ, RZ, RZ ;  /* 0x000000ffff027224 */ /* 0x000fcc00078e00ff */
[----:B------:R-:W-:Y:S01]  /*0630*/  DMUL.RP R2, R2, R4 ;  /* 0x0000000402027228 */ /* 0x000fe20000008000 */
[----:B------:R-:W-:Y:S10]  /*0640*/  BRA `(.L_x_3) ;  /* 0x0000000000247947 */ /* 0x000ff40003800000 */
.L_x_2:
[----:B------:R-:W-:Y:S01]  /*0650*/  ISETP.NE.AND P0, PT, R4, R5, PT ;  /* 0x000000050400720c */ /* 0x000fe20003f05270 */
[----:B------:R-:W-:Y:S01]  /*0660*/  IMAD.MOV.U32 R2, RZ, RZ, 0x0 ;  /* 0x00000000ff027424 */ /* 0x000fe200078e00ff */
[----:B------:R-:W-:-:S11]  /*0670*/  MOV R3, 0xfff80000 ;  /* 0xfff8000000037802 */ /* 0x000fd60000000f00 */
[----:B------:R-:W-:Y:S05]  /*0680*/  @!P0 BRA `(.L_x_3) ;  /* 0x0000000000148947 */ /* 0x000fea0003800000 */
[----:B------:R-:W-:-:S04]  /*0690*/  ISETP.NE.AND P0, PT, R4, 0x7ff00000, PT ;  /* 0x7ff000000400780c */ /* 0x000fc80003f05270 */
[----:B------:R-:W-:-:S13]  /*06a0*/  ISETP.EQ.OR P0, PT, R5, RZ, !P0 ;  /* 0x000000ff0500720c */ /* 0x000fda0004702670 */
[----:B------:R-:W-:Y:S02]  /*06b0*/  @!P0 CS2R R2, SRZ ;  /* 0x0000000000028805 */ /* 0x000fe4000001ff00 */
[----:B------:R-:W-:Y:S02]  /*06c0*/  @P0 IMAD.MOV.U32 R2, RZ, RZ, 0x0 ;  /* 0x00000000ff020424 */ /* 0x000fe400078e00ff */
[----:B------:R-:W-:-:S07]  /*06d0*/  @P0 IMAD.MOV.U32 R3, RZ, RZ, 0x7ff00000 ;  /* 0x7ff00000ff030424 */ /* 0x000fce00078e00ff */
.L_x_3:
[----:B------:R-:W-:Y:S01]  /*06e0*/  MOV R6, R2 ;  /* 0x0000000200067202 */ /* 0x000fe20000000f00 */
[----:B------:R-:W-:Y:S01]  /*06f0*/  IMAD.MOV.U32 R7, RZ, RZ, R3 ;  /* 0x000000ffff077224 */ /* 0x000fe200078e0003 */
[----:B------:R-:W-:Y:S01]  /*0700*/  MOV R3, 0x0 ;  /* 0x0000000000037802 */ /* 0x000fe20000000f00 */
[----:B------:R-:W-:-:S04]  /*0710*/  IMAD.MOV.U32 R2, RZ, RZ, R0 ;  /* 0x000000ffff027224 */ /* 0x000fc800078e0000 */
[----:B------:R-:W-:Y:S05]  /*0720*/  RET.REL.NODEC R2 `(_Z12ddiv_examplePd) ;  /* 0xfffffff802347950 */ /* 0x000fea0003c3ffff */
        .weak           $__internal_2_$__cuda_sm20_div_rz_f64_v2
        .type           $__internal_2_$__cuda_sm20_div_rz_f64_v2,@function
        .size           $__internal_2_$__cuda_sm20_div_rz_f64_v2,(.L_x_9 - $__internal_2_$__cuda_sm20_div_rz_f64_v2)
$__internal_2_$__cuda_sm20_div_rz_f64_v2:
[----:B------:R-:W-:Y:S02]  /*0730*/  IMAD.MOV.U32 R4, RZ, RZ, 0x3ff00000 ;  /* 0x3ff00000ff047424 */ /* 0x000fe400078e00ff */
[----:B------:R-:W-:-:S03]  /*0740*/  IMAD.MOV.U32 R5, RZ, RZ, 0x46400000 ;  /* 0x46400000ff057424 */ /* 0x000fc600078e00ff */
[----:B------:R-:W-:Y:S01]  /*0750*/  IADD3 R2, PT, PT, R4, -0x1, RZ ;  /* 0xffffffff04027810 */ /* 0x000fe20007ffe0ff */
[----:B------:R-:W-:-:S03]  /*0760*/  VIADD R3, R5, 0xffffffff ;  /* 0xffffffff05037836 */ /* 0x000fc60000000000 */
[----:B------:R-:W-:-:S04]  /*0770*/  ISETP.GT.U32.AND P0, PT, R2, 0x7feffffe, PT ;  /* 0x7feffffe0200780c */ /* 0x000fc80003f04070 */
[----:B------:R-:W-:-:S13]  /*0780*/  ISETP.GT.U32.OR P0, PT, R3, 0x7feffffe, P0 ;  /* 0x7feffffe0300780c */ /* 0x000fda0000704470 */
[----:B------:R-:W-:Y:S05]  /*0790*/  @P0 BRA `(.L_x_4) ;  /* 0x0000000000600947 */ /* 0x000fea0003800000 */
[----:B------:R-:W-:Y:S01]  /*07a0*/  MOV R9, 0x3ffe99a3 ;  /* 0x3ffe99a300097802 */ /* 0x000fe20000000f00 */
[----:B------:R-:W-:Y:S01]  /*07b0*/  IMAD.MOV.U32 R8, RZ, RZ, 0x4009186f ;  /* 0x4009186fff087424 */ /* 0x000fe200078e00ff */
[----:B------:R-:W-:Y:S01]  /*07c0*/  UMOV UR6, 0x0 ;  /* 0x0000000000067882 */ /* 0x000fe20000000000 */
[----:B------:R-:W-:Y:S01]  /*07d0*/  IMAD.MOV.U32 R2, RZ, RZ, 0x1 ;  /* 0x00000001ff027424 */ /* 0x000fe200078e00ff */
[----:B------:R-:W0:Y:S01]  /*07e0*/  MUFU.RCP64H R3, R9 ;  /* 0x0000000900037308 */ /* 0x000e220000001800 */
[----:B------:R-:W-:Y:S01]  /*07f0*/  UMOV UR7, 0x1ca00000 ;  /* 0x1ca0000000077882 */ /* 0x000fe20000000000 */
[----:B------:R-:W-:Y:S01]  /*0800*/  IMAD.MOV.U32 R10, RZ, RZ, 0x3ff00000 ;  /* 0x3ff00000ff0a7424 */ /* 0x000fe200078e00ff */
[----:B------:R-:W-:Y:S02]  /*0810*/  MOV R11, 0x46400000 ;  /* 0x46400000000b7802 */ /* 0x000fe40000000f00 */
        /* <DEDUP_REMOVED lines=8> */
[----:B------:R-:W-:Y:S01]  /*08a0*/  DFMA.RZ R4, R6, -R8, UR6 ;  /* 0x0000000606047e2b */ /* 0x000fe2000800c808 */
[----:B------:R-:W-:-:S04]  /*08b0*/  VIADDMNMX R8, R10, -R11, 0xb9600000, !PT ;  /* 0xb96000000a087446 */ /* 0x000fc8000780090b */
[----:B------:R-:W-:-:S03]  /*08c0*/  VIMNMX R8, PT, PT, R8, 0x46a00000, PT ;  /* 0x46a0000008087848 */ /* 0x000fc60003fe0100 */
[----:B------:R-:W-:Y:S01]  /*08d0*/  DFMA.RZ R4, R2, R4, R6 ;  /* 0x000000040204722b */ /* 0x000fe2000000c006 */
[----:B------:R-:W-:Y:S02]  /*08e0*/  IMAD.MOV.U32 R2, RZ, RZ, RZ ;  /* 0x000000ffff027224 */ /* 0x000fe400078e00ff */
[----:B------:R-:W-:-:S06]  /*08f0*/  VIADD R3, R8, 0x63400000 ;  /* 0x6340000008037836 */ /* 0x000fcc0000000000 */
[----:B------:R-:W-:Y:S01]  /*0900*/  DMUL.RZ R2, R2, R4 ;  /* 0x0000000402027228 */ /* 0x000fe2000000c000 */
[----:B------:R-:W-:Y:S10]  /*0910*/  BRA `(.L_x_5) ;  /* 0x0000000000247947 */ /* 0x000ff40003800000 */
.L_x_4:
[----:B------:R-:W-:Y:S01]  /*0920*/  ISETP.NE.AND P0, PT, R4, R5, PT ;  /* 0x000000050400720c */ /* 0x000fe20003f05270 */
[----:B------:R-:W-:Y:S01]  /*0930*/  IMAD.MOV.U32 R3, RZ, RZ, -0x80000 ;  /* 0xfff80000ff037424 */ /* 0x000fe200078e00ff */
[----:B------:R-:W-:-:S11]  /*0940*/  MOV R2, 0x0 ;  /* 0x0000000000027802 */ /* 0x000fd60000000f00 */
[----:B------:R-:W-:Y:S05]  /*0950*/  @!P0 BRA `(.L_x_5) ;  /* 0x0000000000148947 */ /* 0x000fea0003800000 */
[----:B------:R-:W-:-:S04]  /*0960*/  ISETP.NE.AND P0, PT, R4, 0x7ff00000, PT ;  /* 0x7ff000000400780c */ /* 0x000fc80003f05270 */
[----:B------:R-:W-:-:S13]  /*0970*/  ISETP.EQ.OR P0, PT, R5, RZ, !P0 ;  /* 0x000000ff0500720c */ /* 0x000fda0004702670 */
[----:B------:R-:W-:Y:S02]  /*0980*/  @!P0 CS2R R2, SRZ ;  /* 0x0000000000028805 */ /* 0x000fe4000001ff00 */
[----:B------:R-:W-:Y:S01]  /*0990*/  @P0 IMAD.MOV.U32 R2, RZ, RZ, 0x0 ;  /* 0x00000000ff020424 */ /* 0x000fe200078e00ff */
[----:B------:R-:W-:-:S07]  /*09a0*/  @P0 MOV R3, 0x7ff00000 ;  /* 0x7ff0000000030802 */ /* 0x000fce0000000f00 */
.L_x_5:
[----:B------:R-:W-:Y:S01]  /*09b0*/  IMAD.MOV.U32 R6, RZ, RZ, R2 ;  /* 0x000000ffff067224 */ /* 0x000fe200078e0002 */
[----:B------:R-:W-:Y:S01]  /*09c0*/  MOV R2, R0 ;  /* 0x0000000000027202 */ /* 0x000fe20000000f00 */
[----:B------:R-:W-:Y:S02]  /*09d0*/  IMAD.MOV.U32 R7, RZ, RZ, R3 ;  /* 0x000000ffff077224 */ /* 0x000fe400078e0003 */
[----:B------:R-:W-:-:S04]  /*09e0*/  IMAD.MOV.U32 R3, RZ, RZ, 0x0 ;  /* 0x00000000ff037424 */ /* 0x000fc800078e00ff */
[----:B------:R-:W-:Y:S05]  /*09f0*/  RET.REL.NODEC R2 `(_Z12ddiv_examplePd) ;  /* 0xfffffff402807950 */ /* 0x000fea0003c3ffff */
.L_x_6:
[----:B------:R-:W-:-:S00]  /*0a00*/  BRA `(.L_x_6) ;  /* 0xfffffffc00fc7947 */ /* 0x000fc0000383ffff */
[----:B------:R-:W-:-:S00]  /*0a10*/  NOP ;  /* 0x0000000000007918 */ /* 0x000fc00000000000 */
        /* <DEDUP_REMOVED lines=14> */
.L_x_9:


//--------------------- .nv.shared.reserved.0     --------------------------
	.section	.nv.shared.reserved.0,"aw",@nobits
	.weak		__nv_reservedSMEM_offset_0_alias
	.size		__nv_reservedSMEM_offset_0_alias, 0, 64
	.other		__nv_reservedSMEM_offset_0_alias,@"STO_CUDA_RESERVED_SHARED STV_DEFAULT"
__nv_reservedSMEM_offset_0_alias:
	.zero		0
	.zero		64


//--------------------- .nv.constant0._Z12ddiv_examplePd --------------------------
	.section	.nv.constant0._Z12ddiv_examplePd,"a",@progbits
	.sectionflags	@""
	.align	4
.nv.constant0._Z12ddiv_examplePd:
	.zero		904


//--------------------- SYMBOLS --------------------------

	.type		.nv.reservedSmem.offset0,@object
	.size		.nv.reservedSmem.offset0,0x4
